//
// Generated by NVIDIA NVVM Compiler
//
// Compiler Build ID: CL-36424714
// Cuda compilation tools, release 13.0, V13.0.88
// Based on NVVM 20.0.0
//

.version 9.0
.target sm_100
.address_size 64

	// .globl	_Z9trasponerPiS_

.visible .entry _Z9trasponerPiS_(
	.param .u64 .ptr .align 1 _Z9trasponerPiS__param_0,
	.param .u64 .ptr .align 1 _Z9trasponerPiS__param_1
)
{
	.reg .pred 	%p<4>;
	.reg .b32 	%r<12>;
	.reg .b64 	%rd<8>;

	ld.param.u64 	%rd1, [_Z9trasponerPiS__param_0];
	ld.param.u64 	%rd2, [_Z9trasponerPiS__param_1];
	mov.u32 	%r2, %ctaid.x;
	mov.u32 	%r3, %ntid.x;
	mov.u32 	%r4, %tid.x;
	mad.lo.s32 	%r5, %r2, %r3, %r4;
	mov.u32 	%r6, %ntid.y;
	mov.u32 	%r7, %ctaid.y;
	mov.u32 	%r8, %tid.y;
	mad.lo.s32 	%r9, %r6, %r7, %r8;
	mad.lo.s32 	%r1, %r9, 7, %r5;
	setp.gt.s32 	%p1, %r5, 6;
	setp.gt.u32 	%p2, %r9, 4;
	or.pred  	%p3, %p1, %p2;
	@%p3 bra 	$L__BB0_2;
	cvta.to.global.u64 	%rd3, %rd1;
	cvta.to.global.u64 	%rd4, %rd2;
	mul.wide.s32 	%rd5, %r1, 4;
	sub.s64 	%rd6, %rd3, %rd5;
	ld.global.u32 	%r11, [%rd6+136];
	add.s64 	%rd7, %rd4, %rd5;
	st.global.u32 	[%rd7], %r11;
$L__BB0_2:
	ret;

}


// ===== COMPILED SASS (sm_100) =====

	.target	sm_100

	.elftype	@"ET_EXEC"


//--------------------- .note.nv.tkinfo           --------------------------
	.section	.note.nv.tkinfo,"",@"SHT_NOTE"
	.sectionflags	@"SHF_NOTE_NV_TKINFO"
	.tkinfo
        /*0018*/ 	.word	0x00000002
        /*0030*/ 	.string	""
        /*0030*/ 	.string	"ptxas"
        /*0030*/ 	.string	"Cuda compilation tools, release 13.0, V13.0.88"
        /*0030*/ 	.string	"Build cuda_13.0.r13.0/compiler.36424714_0"
        /*0030*/ 	.string	"-arch sm_100 -m 64 "



//--------------------- .note.nv.cuinfo           --------------------------
	.section	.note.nv.cuinfo,"",@"SHT_NOTE"
	.sectionflags	@"SHF_NOTE_NV_CUINFO"
        /*0018*/ 	.short	0x0002
        /*001a*/ 	.short	0x0064
        /*001c*/ 	.short	0x0082
	.zero		2


//--------------------- .nv.info                  --------------------------
	.section	.nv.info,"",@"SHT_CUDA_INFO"
	.align	4


	//----- nvinfo : EIATTR_REGCOUNT
	.align		4
        /*0000*/ 	.byte	0x04, 0x2f
        /*0002*/ 	.short	(.L_1 - .L_0)
	.align		4
.L_0:
        /*0004*/ 	.word	index@(_Z9trasponerPiS_)
        /*0008*/ 	.word	0x00000008


	//----- nvinfo : EIATTR_FRAME_SIZE
	.align		4
.L_1:
        /*000c*/ 	.byte	0x04, 0x11
        /*000e*/ 	.short	(.L_3 - .L_2)
	.align		4
.L_2:
        /*0010*/ 	.word	index@(_Z9trasponerPiS_)
        /*0014*/ 	.word	0x00000000


	//----- nvinfo : EIATTR_MIN_STACK_SIZE
	.align		4
.L_3:
        /*0018*/ 	.byte	0x04, 0x12
        /*001a*/ 	.short	(.L_5 - .L_4)
	.align		4
.L_4:
        /*001c*/ 	.word	index@(_Z9trasponerPiS_)
        /*0020*/ 	.word	0x00000000
.L_5:


//--------------------- .nv.compat                --------------------------
	.section	.nv.compat,"",@"SHT_CUDA_COMPAT_INFO"
	.align	4
        /*0000*/ 	.byte	0x02, 0x09, 0x00, 0x00, 0x02, 0x02, 0x01, 0x00, 0x02, 0x05, 0x05, 0x00, 0x03, 0x07, 0x01, 0x01
        /*0010*/ 	.byte	0x02, 0x03, 0x00, 0x00, 0x02, 0x06, 0x01, 0x00, 0x04, 0x0b, 0x08, 0x00, 0x09, 0x00, 0x00, 0x00
        /*0020*/ 	.byte	0x00, 0x00, 0x00, 0x00


//--------------------- .nv.info._Z9trasponerPiS_ --------------------------
	.section	.nv.info._Z9trasponerPiS_,"",@"SHT_CUDA_INFO"
	.sectionflags	@""
	.align	4


	//----- nvinfo : EIATTR_CUDA_API_VERSION
	.align		4
        /*0000*/ 	.byte	0x04, 0x37
        /*0002*/ 	.short	(.L_7 - .L_6)
.L_6:
        /*0004*/ 	.word	0x00000082


	//----- nvinfo : EIATTR_KPARAM_INFO
	.align		4
.L_7:
        /*0008*/ 	.byte	0x04, 0x17
        /*000a*/ 	.short	(.L_9 - .L_8)
.L_8:
        /*000c*/ 	.word	0x00000000
        /*0010*/ 	.short	0x0001
        /*0012*/ 	.short	0x0008
        /*0014*/ 	.byte	0x00, 0xf5, 0x21, 0x00


	//----- nvinfo : EIATTR_KPARAM_INFO
	.align		4
.L_9:
        /*0018*/ 	.byte	0x04, 0x17
        /*001a*/ 	.short	(.L_11 - .L_10)
.L_10:
        /*001c*/ 	.word	0x00000000
        /*0020*/ 	.short	0x0000
        /*0022*/ 	.short	0x0000
        /*0024*/ 	.byte	0x00, 0xf5, 0x21, 0x00


	//----- nvinfo : EIATTR_SPARSE_MMA_MASK
	.align		4
.L_11:
        /*0028*/ 	.byte	0x03, 0x50
        /*002a*/ 	.short	0x0000


	//----- nvinfo : EIATTR_MAXREG_COUNT
	.align		4
        /*002c*/ 	.byte	0x03, 0x1b
        /*002e*/ 	.short	0x00ff


	//----- nvinfo : EIATTR_MERCURY_ISA_VERSION
	.align		4
        /*0030*/ 	.byte	0x03, 0x5f
        /*0032*/ 	.short	0x0101


	//----- nvinfo : EIATTR_VRC_CTA_INIT_COUNT
	.align		4
        /*0034*/ 	.byte	0x02, 0x4a
	.zero		1
	.zero		1


	//----- nvinfo : EIATTR_EXIT_INSTR_OFFSETS
	.align		4
        /*0038*/ 	.byte	0x04, 0x1c
        /*003a*/ 	.short	(.L_13 - .L_12)


	//   ....[0]....
.L_12:
        /*003c*/ 	.word	0x000000b0


	//   ....[1]....
        /*0040*/ 	.word	0x00000160


	//----- nvinfo : EIATTR_CBANK_PARAM_SIZE
	.align		4
.L_13:
        /*0044*/ 	.byte	0x03, 0x19
        /*0046*/ 	.short	0x0010


	//----- nvinfo : EIATTR_PARAM_CBANK
	.align		4
        /*0048*/ 	.byte	0x04, 0x0a
        /*004a*/ 	.short	(.L_15 - .L_14)
	.align		4
.L_14:
        /*004c*/ 	.word	index@(.nv.constant0._Z9trasponerPiS_)
        /*0050*/ 	.short	0x0380
        /*0052*/ 	.short	0x0010


	//----- nvinfo : EIATTR_SW_WAR
	.align		4
.L_15:
        /*0054*/ 	.byte	0x04, 0x36
        /*0056*/ 	.short	(.L_17 - .L_16)
.L_16:
        /*0058*/ 	.word	0x00000008
.L_17:


//--------------------- .nv.callgraph             --------------------------
	.section	.nv.callgraph,"",@"SHT_CUDA_CALLGRAPH"
	.align	4
	.sectionentsize	8
	.align		4
        /*0000*/ 	.word	0x00000000
	.align		4
        /*0004*/ 	.word	0xffffffff
	.align		4
        /*0008*/ 	.word	0x00000000
	.align		4
        /*000c*/ 	.word	0xfffffffe
	.align		4
        /*0010*/ 	.word	0x00000000
	.align		4
        /*0014*/ 	.word	0xfffffffd
	.align		4
        /*0018*/ 	.word	0x00000000
	.align		4
        /*001c*/ 	.word	0xfffffffc


//--------------------- .text._Z9trasponerPiS_    --------------------------
	.section	.text._Z9trasponerPiS_,"ax",@progbits
	.align	128
        .global         _Z9trasponerPiS_
        .type           _Z9trasponerPiS_,@function
        .size           _Z9trasponerPiS_,(.L_x_1 - _Z9trasponerPiS_)
        .other          _Z9trasponerPiS_,@"STO_CUDA_ENTRY STV_DEFAULT"
_Z9trasponerPiS_:
.text._Z9trasponerPiS_:
[----:B------:R-:W-:Y:S01]  /*0000*/  LDC R1, c[0x0][0x37c] ;  /* 0x0000df00ff017b82 */ /* 0x000fe20000000800 */
[----:B------:R-:W0:Y:S07]  /*0010*/  S2R R3, SR_CTAID.Y ;  /* 0x0000000000037919 */ /* 0x000e2e0000002600 */
[----:B------:R-:W1:Y:S01]  /*0020*/  S2UR UR4, SR_CTAID.X ;  /* 0x00000000000479c3 */ /* 0x000e620000002500 */
[----:B------:R-:W0:Y:S01]  /*0030*/  S2R R2, SR_TID.Y ;  /* 0x0000000000027919 */ /* 0x000e220000002200 */
[----:B------:R-:W1:Y:S06]  /*0040*/  S2R R5, SR_TID.X ;  /* 0x0000000000057919 */ /* 0x000e6c0000002100 */
[----:B------:R-:W1:Y:S01]  /*0050*/  LDC R0, c[0x0][0x360] ;  /* 0x0000d800ff007b82 */ /* 0x000e620000000800 */
[----:B------:R-:W0:Y:S02]  /*0060*/  LDCU UR5, c[0x0][0x364] ;  /* 0x00006c80ff0577ac */ /* 0x000e240008000800 */
[----:B0-----:R-:W-:-:S02]  /*0070*/  IMAD R3, R3, UR5, R2 ;  /* 0x0000000503037c24 */ /* 0x001fc4000f8e0202 */
[----:B-1----:R-:W-:-:S03]  /*0080*/  IMAD R0, R0, UR4, R5 ;  /* 0x0000000400007c24 */ /* 0x002fc6000f8e0205 */
[----:B------:R-:W-:-:S04]  /*0090*/  ISETP.GT.U32.AND P0, PT, R3, 0x4, PT ;  /* 0x000000040300780c */ /* 0x000fc80003f04070 */
[----:B------:R-:W-:-:S13]  /*00a0*/  ISETP.GT.OR P0, PT, R0, 0x6, P0 ;  /* 0x000000060000780c */ /* 0x000fda0000704670 */
[----:B------:R-:W-:Y:S05]  /*00b0*/  @P0 EXIT ;  /* 0x000000000000094d */ /* 0x000fea0003800000 */
[----:B------:R-:W0:Y:S01]  /*00c0*/  LDCU.128 UR8, c[0x0][0x380] ;  /* 0x00007000ff0877ac */ /* 0x000e220008000c00 */
[----:B------:R-:W-:Y:S01]  /*00d0*/  IMAD R3, R3, 0x7, R0 ;  /* 0x0000000703037824 */ /* 0x000fe200078e0200 */
[----:B------:R-:W1:Y:S03]  /*00e0*/  LDCU.64 UR4, c[0x0][0x358] ;  /* 0x00006b00ff0477ac */ /* 0x000e660008000a00 */
[----:B------:R-:W-:-:S03]  /*00f0*/  IMAD.WIDE R2, R3, 0x4, RZ ;  /* 0x0000000403027825 */ /* 0x000fc600078e02ff */
[----:B0-----:R-:W-:-:S04]  /*0100*/  IADD3 R4, P0, PT, -R2, UR8, RZ ;  /* 0x0000000802047c10 */ /* 0x001fc8000ff1e1ff */
[----:B------:R-:W-:-:S06]  /*0110*/  IADD3.X R5, PT, PT, ~R3, UR9, RZ, P0, !PT ;  /* 0x0000000903057c10 */ /* 0x000fcc00087fe5ff */
[----:B-1----:R-:W2:Y:S01]  /*0120*/  LDG.E R5, desc[UR4][R4.64+0x88] ;  /* 0x0000880404057981 */ /* 0x002ea2000c1e1900 */
[----:B------:R-:W-:-:S04]  /*0130*/  IADD3 R2, P0, PT, R2, UR10, RZ ;  /* 0x0000000a02027c10 */ /* 0x000fc8000ff1e0ff */
[----:B------:R-:W-:-:S05]  /*0140*/  IADD3.X R3, PT, PT, R3, UR11, RZ, P0, !PT ;  /* 0x0000000b03037c10 */ /* 0x000fca00087fe4ff */
[----:B--2---:R-:W-:Y:S01]  /*0150*/  STG.E desc[UR4][R2.64], R5 ;  /* 0x0000000502007986 */ /* 0x004fe2000c101904 */
[----:B------:R-:W-:Y:S05]  /*0160*/  EXIT ;  /* 0x000000000000794d */ /* 0x000fea0003800000 */
.L_x_0:
[----:B------:R-:W-:-:S00]  /*0170*/  BRA `(.L_x_0) ;  /* 0xfffffffc00fc7947 */ /* 0x000fc0000383ffff */
[----:B------:R-:W-:-:S00]  /*0180*/  NOP ;  /* 0x0000000000007918 */ /* 0x000fc00000000000 */
[----:B------:R-:W-:-:S00]  /*0190*/  NOP ;  /* 0x0000000000007918 */ /* 0x000fc00000000000 */
[----:B------:R-:W-:-:S00]  /*01a0*/  NOP ;  /* 0x0000000000007918 */ /* 0x000fc00000000000 */
[----:B------:R-:W-:-:S00]  /*01b0*/  NOP ;  /* 0x0000000000007918 */ /* 0x000fc00000000000 */
[----:B------:R-:W-:-:S00]  /*01c0*/  NOP ;  /* 0x0000000000007918 */ /* 0x000fc00000000000 */
[----:B------:R-:W-:-:S00]  /*01d0*/  NOP ;  /* 0x0000000000007918 */ /* 0x000fc00000000000 */
[----:B------:R-:W-:-:S00]  /*01e0*/  NOP ;  /* 0x0000000000007918 */ /* 0x000fc00000000000 */
[----:B------:R-:W-:-:S00]  /*01f0*/  NOP ;  /* 0x0000000000007918 */ /* 0x000fc00000000000 */
.L_x_1:


//--------------------- .nv.shared.reserved.0     --------------------------
	.section	.nv.shared.reserved.0,"aw",@nobits
	.weak		__nv_reservedSMEM_offset_0_alias
	.size		__nv_reservedSMEM_offset_0_alias, 0, 64
	.other		__nv_reservedSMEM_offset_0_alias,@"STO_CUDA_RESERVED_SHARED STV_DEFAULT"
__nv_reservedSMEM_offset_0_alias:
	.zero		0
	.zero		64


//--------------------- .nv.constant0._Z9trasponerPiS_ --------------------------
	.section	.nv.constant0._Z9trasponerPiS_,"a",@progbits
	.sectionflags	@""
	.align	4
.nv.constant0._Z9trasponerPiS_:
	.zero		912


//--------------------- SYMBOLS --------------------------

	.type		.nv.reservedSmem.offset0,@object
	.size		.nv.reservedSmem.offset0,0x4
